	.headerflags	@"EF_CUDA_TEXMODE_UNIFIED EF_CUDA_64BIT_ADDRESS EF_CUDA_ACCELERATORS EF_CUDA_SM90 EF_CUDA_VIRTUAL_SM(EF_CUDA_SM90)"
	.elftype	@"ET_EXEC"


//--------------------- .nv.info                  --------------------------
	.section	.nv.info,"",@"SHT_CUDA_INFO"
	.align	4


	//----- nvinfo : EIATTR_REGCOUNT
	.align		4
        /*0000*/ 	.byte	0x04, 0x2f
        /*0002*/ 	.short	(.L_1 - .L_0)
	.align		4
.L_0:
        /*0004*/ 	.word	index@(triton_poi_fused_add_3)
        /*0008*/ 	.word	0x00000012


	//----- nvinfo : EIATTR_MIN_STACK_SIZE
	.align		4
.L_1:
        /*000c*/ 	.byte	0x04, 0x12
        /*000e*/ 	.short	(.L_3 - .L_2)
	.align		4
.L_2:
        /*0010*/ 	.word	index@(triton_poi_fused_add_3)
        /*0014*/ 	.word	0x00000000


	//----- nvinfo : EIATTR_FRAME_SIZE
	.align		4
.L_3:
        /*0018*/ 	.byte	0x04, 0x11
        /*001a*/ 	.short	(.L_5 - .L_4)
	.align		4
.L_4:
        /*001c*/ 	.word	index@(triton_poi_fused_add_3)
        /*0020*/ 	.word	0x00000000


	//----- nvinfo : EIATTR_MIN_STACK_SIZE
	.align		4
.L_5:
        /*0024*/ 	.byte	0x04, 0x12
        /*0026*/ 	.short	(.L_7 - .L_6)
	.align		4
.L_6:
        /*0028*/ 	.word	index@(triton_poi_fused_add_3)
        /*002c*/ 	.word	0x00000000
.L_7:


//--------------------- .nv.info.triton_poi_fused_add_3 --------------------------
	.section	.nv.info.triton_poi_fused_add_3,"",@"SHT_CUDA_INFO"
	.sectionflags	@""
	.align	4


	//----- nvinfo : EIATTR_CUDA_API_VERSION
	.align		4
        /*0000*/ 	.byte	0x04, 0x37
        /*0002*/ 	.short	(.L_9 - .L_8)
.L_8:
        /*0004*/ 	.word	0x0000007c


	//----- nvinfo : EIATTR_KPARAM_INFO
	.align		4
.L_9:
        /*0008*/ 	.byte	0x04, 0x17
        /*000a*/ 	.short	(.L_11 - .L_10)
.L_10:
        /*000c*/ 	.word	0x00000000
        /*0010*/ 	.short	0x0003
        /*0012*/ 	.short	0x0018
        /*0014*/ 	.byte	0x00, 0xf0, 0x11, 0x00


	//----- nvinfo : EIATTR_KPARAM_INFO
	.align		4
.L_11:
        /*0018*/ 	.byte	0x04, 0x17
        /*001a*/ 	.short	(.L_13 - .L_12)
.L_12:
        /*001c*/ 	.word	0x00000000
        /*0020*/ 	.short	0x0002
        /*0022*/ 	.short	0x0010
        /*0024*/ 	.byte	0x00, 0xf4, 0x21, 0x00


	//----- nvinfo : EIATTR_KPARAM_INFO
	.align		4
.L_13:
        /*0028*/ 	.byte	0x04, 0x17
        /*002a*/ 	.short	(.L_15 - .L_14)
.L_14:
        /*002c*/ 	.word	0x00000000
        /*0030*/ 	.short	0x0001
        /*0032*/ 	.short	0x0008
        /*0034*/ 	.byte	0x00, 0xf4, 0x21, 0x00


	//----- nvinfo : EIATTR_KPARAM_INFO
	.align		4
.L_15:
        /*0038*/ 	.byte	0x04, 0x17
        /*003a*/ 	.short	(.L_17 - .L_16)
.L_16:
        /*003c*/ 	.word	0x00000000
        /*0040*/ 	.short	0x0000
        /*0042*/ 	.short	0x0000
        /*0044*/ 	.byte	0x00, 0xf4, 0x21, 0x00


	//----- nvinfo : EIATTR_SPARSE_MMA_MASK
	.align		4
.L_17:
        /*0048*/ 	.byte	0x03, 0x50
        /*004a*/ 	.short	0x0000


	//----- nvinfo : EIATTR_MAXREG_COUNT
	.align		4
        /*004c*/ 	.byte	0x03, 0x1b
        /*004e*/ 	.short	0x00ff


	//----- nvinfo : EIATTR_EXIT_INSTR_OFFSETS
	.align		4
        /*0050*/ 	.byte	0x04, 0x1c
        /*0052*/ 	.short	(.L_19 - .L_18)


	//   ....[0]....
.L_18:
        /*0054*/ 	.word	0x000001d0


	//   ....[1]....
        /*0058*/ 	.word	0x000001f0


	//----- nvinfo : EIATTR_REQNTID
	.align		4
.L_19:
        /*005c*/ 	.byte	0x04, 0x10
        /*005e*/ 	.short	(.L_21 - .L_20)
.L_20:
        /*0060*/ 	.word	0x00000080
        /*0064*/ 	.word	0x00000001
        /*0068*/ 	.word	0x00000001


	//----- nvinfo : EIATTR_CBANK_PARAM_SIZE
	.align		4
.L_21:
        /*006c*/ 	.byte	0x03, 0x19
        /*006e*/ 	.short	0x001c


	//----- nvinfo : EIATTR_PARAM_CBANK
	.align		4
        /*0070*/ 	.byte	0x04, 0x0a
        /*0072*/ 	.short	(.L_23 - .L_22)
	.align		4
.L_22:
        /*0074*/ 	.word	index@(.nv.constant0.triton_poi_fused_add_3)
        /*0078*/ 	.short	0x0210
        /*007a*/ 	.short	0x001c


	//----- nvinfo : EIATTR_SW_WAR
	.align		4
.L_23:
        /*007c*/ 	.byte	0x04, 0x36
        /*007e*/ 	.short	(.L_25 - .L_24)
.L_24:
        /*0080*/ 	.word	0x00000008
.L_25:


//--------------------- .nv.callgraph             --------------------------
	.section	.nv.callgraph,"",@"SHT_CUDA_CALLGRAPH"
	.align	4
	.sectionentsize	8
	.align		4
        /*0000*/ 	.word	0x00000000
	.align		4
        /*0004*/ 	.word	0xffffffff
	.align		4
        /*0008*/ 	.word	0x00000000
	.align		4
        /*000c*/ 	.word	0xfffffffe
	.align		4
        /*0010*/ 	.word	0x00000000
	.align		4
        /*0014*/ 	.word	0xfffffffd
	.align		4
        /*0018*/ 	.word	0x00000000
	.align		4
        /*001c*/ 	.word	0xfffffffc


//--------------------- .text.triton_poi_fused_add_3 --------------------------
	.section	.text.triton_poi_fused_add_3,"ax",@progbits
	.align	128
        .global         triton_poi_fused_add_3
        .type           triton_poi_fused_add_3,@function
        .size           triton_poi_fused_add_3,(.L_x_1 - triton_poi_fused_add_3)
        .other          triton_poi_fused_add_3,@"STO_CUDA_ENTRY STV_DEFAULT"
triton_poi_fused_add_3:
.text.triton_poi_fused_add_3:
[----:B------:R-:W0:Y:S02]  /*0000*/  LDC R1, c[0x0][0x28] ;  /* 0x00000a00ff017b82 */ /* 0x000e240000000800 */
[----:B------:R-:W1:Y:S01]  /*0010*/  S2R R0, SR_TID.X ;  /* 0x0000000000007919 */ /* 0x000e620000002100 */
[----:B------:R-:W2:Y:S01]  /*0020*/  LDC.64 R4, c[0x0][0x218] ;  /* 0x00008600ff047b82 */ /* 0x000ea20000000a00 */
[----:B------:R-:W-:Y:S01]  /*0030*/  CS2R R12, SRZ ;  /* 0x00000000000c7805 */ /* 0x000fe2000001ff00 */
[----:B------:R-:W-:Y:S01]  /*0040*/  ULDC.64 UR4, c[0x0][0x208] ;  /* 0x0000820000047ab9 */ /* 0x000fe20000000a00 */
[----:B------:R-:W3:Y:S05]  /*0050*/  S2R R9, SR_CTAID.X ;  /* 0x0000000000097919 */ /* 0x000eea0000002500 */
[----:B------:R-:W4:Y:S08]  /*0060*/  LDC.64 R2, c[0x0][0x210] ;  /* 0x00008400ff027b82 */ /* 0x000f300000000a00 */
[----:B------:R-:W5:Y:S01]  /*0070*/  LDC.64 R6, c[0x0][0x220] ;  /* 0x00008800ff067b82 */ /* 0x000f620000000a00 */
[----:B-1----:R-:W-:Y:S01]  /*0080*/  IMAD.SHL.U32 R0, R0, 0x2, RZ ;  /* 0x0000000200007824 */ /* 0x002fe200078e00ff */
[----:B---3--:R-:W-:-:S04]  /*0090*/  SHF.R.S32.HI R8, RZ, 0x17, R9 ;  /* 0x00000017ff087819 */ /* 0x008fc80000011409 */
[----:B------:R-:W-:-:S04]  /*00a0*/  LOP3.LUT R0, R0, 0xfe, RZ, 0xc0, !PT ;  /* 0x000000fe00007812 */ /* 0x000fc800078ec0ff */
[----:B------:R-:W-:Y:S02]  /*00b0*/  LEA R9, R9, R0, 0x8 ;  /* 0x0000000009097211 */ /* 0x000fe400078e40ff */
[----:B------:R-:W-:Y:S02]  /*00c0*/  SGXT R0, R8, 0x1 ;  /* 0x000000010800781a */ /* 0x000fe40000000200 */
[C---:B------:R-:W-:Y:S01]  /*00d0*/  ISETP.GE.AND P0, PT, R9.reuse, 0x100, PT ;  /* 0x000001000900780c */ /* 0x040fe20003f06270 */
[----:B----4-:R-:W-:Y:S01]  /*00e0*/  IMAD.WIDE R2, R9, 0x4, R2 ;  /* 0x0000000409027825 */ /* 0x010fe200078e0202 */
[----:B------:R-:W-:-:S03]  /*00f0*/  LEA.HI R0, R0, R9, RZ, 0x2 ;  /* 0x0000000900007211 */ /* 0x000fc600078f10ff */
[----:B-----5:R-:W-:Y:S01]  /*0100*/  IMAD.WIDE R6, R9, 0x4, R6 ;  /* 0x0000000409067825 */ /* 0x020fe200078e0206 */
[----:B------:R-:W-:-:S05]  /*0110*/  LOP3.LUT R0, R0, 0xfffffffc, RZ, 0xc0, !PT ;  /* 0xfffffffc00007812 */ /* 0x000fca00078ec0ff */
[----:B------:R-:W-:-:S04]  /*0120*/  IMAD.IADD R11, R9, 0x1, -R0 ;  /* 0x00000001090b7824 */ /* 0x000fc800078e0a00 */
[----:B--2---:R-:W-:Y:S01]  /*0130*/  IMAD.WIDE R4, R11, 0x4, R4 ;  /* 0x000000040b047825 */ /* 0x004fe200078e0204 */
[----:B------:R-:W-:Y:S02]  /*0140*/  CS2R R10, SRZ ;  /* 0x00000000000a7805 */ /* 0x000fe4000001ff00 */
[----:B------:R-:W-:Y:S02]  /*0150*/  CS2R R8, SRZ ;  /* 0x0000000000087805 */ /* 0x000fe4000001ff00 */
[----:B------:R-:W2:Y:S04]  /*0160*/  @!P0 LDG.E.EL.64 R12, desc[UR4][R4.64] ;  /* 0x00000004040c8981 */ /* 0x000ea8000c2e1b00 */
[----:B------:R-:W2:Y:S04]  /*0170*/  @!P0 LDG.E.64 R10, desc[UR4][R2.64] ;  /* 0x00000004020a8981 */ /* 0x000ea8000c1e1b00 */
[----:B------:R-:W3:Y:S01]  /*0180*/  @!P0 LDG.E.64 R8, desc[UR4][R6.64] ;  /* 0x0000000406088981 */ /* 0x000ee2000c1e1b00 */
[----:B--2---:R-:W-:Y:S01]  /*0190*/  FADD R15, R12, R10 ;  /* 0x0000000a0c0f7221 */ /* 0x004fe20000000000 */
[----:B------:R-:W-:-:S03]  /*01a0*/  FADD R0, R13, R11 ;  /* 0x0000000b0d007221 */ /* 0x000fc60000000000 */
[----:B---3--:R-:W-:Y:S01]  /*01b0*/  FADD R8, R15, R8 ;  /* 0x000000080f087221 */ /* 0x008fe20000000000 */
[----:B------:R-:W-:Y:S01]  /*01c0*/  FADD R9, R0, R9 ;  /* 0x0000000900097221 */ /* 0x000fe20000000000 */
[----:B------:R-:W-:Y:S06]  /*01d0*/  @P0 EXIT ;  /* 0x000000000000094d */ /* 0x000fec0003800000 */
[----:B------:R-:W-:Y:S01]  /*01e0*/  STG.E.64 desc[UR4][R2.64], R8 ;  /* 0x0000000802007986 */ /* 0x000fe2000c101b04 */
[----:B------:R-:W-:Y:S05]  /*01f0*/  EXIT ;  /* 0x000000000000794d */ /* 0x000fea0003800000 */
.L_x_0:
[----:B------:R-:W-:-:S00]  /*0200*/  BRA `(.L_x_0) ;  /* 0xfffffffc00fc7947 */ /* 0x000fc0000383ffff */
[----:B------:R-:W-:-:S00]  /*0210*/  NOP ;  /* 0x0000000000007918 */ /* 0x000fc00000000000 */
        /* <DEDUP_REMOVED lines=14> */
.L_x_1:


//--------------------- .nv.constant0.triton_poi_fused_add_3 --------------------------
	.section	.nv.constant0.triton_poi_fused_add_3,"a",@progbits
	.sectionflags	@""
	.align	4
.nv.constant0.triton_poi_fused_add_3:
	.zero		556
